	.headerflags	@"EF_CUDA_TEXMODE_UNIFIED EF_CUDA_64BIT_ADDRESS EF_CUDA_SM89 EF_CUDA_VIRTUAL_SM(EF_CUDA_SM89)"
	.elftype	@"ET_EXEC"


//--------------------- .nv.info                  --------------------------
	.section	.nv.info,"",@"SHT_CUDA_INFO"
	.align	4


	//----- nvinfo : EIATTR_REGCOUNT
	.align		4
        /*0000*/ 	.byte	0x04, 0x2f
        /*0002*/ 	.short	(.L_2 - .L_1)
	.align		4
.L_1:
        /*0004*/ 	.word	index@(triton_poi_fused__unsafe_view_split_transpose_view_43)
        /*0008*/ 	.word	0x00000016


	//----- nvinfo : EIATTR_FRAME_SIZE
	.align		4
.L_2:
        /*000c*/ 	.byte	0x04, 0x11
        /*000e*/ 	.short	(.L_4 - .L_3)
	.align		4
.L_3:
        /*0010*/ 	.word	index@(triton_poi_fused__unsafe_view_split_transpose_view_43)
        /*0014*/ 	.word	0x00000000


	//----- nvinfo : EIATTR_MIN_STACK_SIZE
	.align		4
.L_4:
        /*0018*/ 	.byte	0x04, 0x12
        /*001a*/ 	.short	(.L_6 - .L_5)
	.align		4
.L_5:
        /*001c*/ 	.word	index@(triton_poi_fused__unsafe_view_split_transpose_view_43)
        /*0020*/ 	.word	0x00000000
.L_6:


//--------------------- .nv.info.triton_poi_fused__unsafe_view_split_transpose_view_43 --------------------------
	.section	.nv.info.triton_poi_fused__unsafe_view_split_transpose_view_43,"",@"SHT_CUDA_INFO"
	.sectionflags	@""
	.align	4


	//----- nvinfo : EIATTR_CUDA_API_VERSION
	.align		4
        /*0000*/ 	.byte	0x04, 0x37
        /*0002*/ 	.short	(.L_8 - .L_7)
.L_7:
        /*0004*/ 	.word	0x00000080


	//----- nvinfo : EIATTR_PARAM_CBANK
	.align		4
.L_8:
        /*0008*/ 	.byte	0x04, 0x0a
        /*000a*/ 	.short	(.L_10 - .L_9)
	.align		4
.L_9:
        /*000c*/ 	.word	index@(.nv.constant0.triton_poi_fused__unsafe_view_split_transpose_view_43)
        /*0010*/ 	.short	0x0160
        /*0012*/ 	.short	0x0028


	//----- nvinfo : EIATTR_CBANK_PARAM_SIZE
	.align		4
.L_10:
        /*0014*/ 	.byte	0x03, 0x19
        /*0016*/ 	.short	0x0028


	//----- nvinfo : EIATTR_KPARAM_INFO
	.align		4
        /*0018*/ 	.byte	0x04, 0x17
        /*001a*/ 	.short	(.L_12 - .L_11)
.L_11:
        /*001c*/ 	.word	0x00000000
        /*0020*/ 	.short	0x0004
        /*0022*/ 	.short	0x0020
        /*0024*/ 	.byte	0x00, 0xf4, 0x21, 0x00


	//----- nvinfo : EIATTR_KPARAM_INFO
	.align		4
.L_12:
        /*0028*/ 	.byte	0x04, 0x17
        /*002a*/ 	.short	(.L_14 - .L_13)
.L_13:
        /*002c*/ 	.word	0x00000000
        /*0030*/ 	.short	0x0003
        /*0032*/ 	.short	0x0018
        /*0034*/ 	.byte	0x00, 0xf0, 0x11, 0x00


	//----- nvinfo : EIATTR_KPARAM_INFO
	.align		4
.L_14:
        /*0038*/ 	.byte	0x04, 0x17
        /*003a*/ 	.short	(.L_16 - .L_15)
.L_15:
        /*003c*/ 	.word	0x00000000
        /*0040*/ 	.short	0x0002
        /*0042*/ 	.short	0x0010
        /*0044*/ 	.byte	0x00, 0xf4, 0x21, 0x00


	//----- nvinfo : EIATTR_KPARAM_INFO
	.align		4
.L_16:
        /*0048*/ 	.byte	0x04, 0x17
        /*004a*/ 	.short	(.L_18 - .L_17)
.L_17:
        /*004c*/ 	.word	0x00000000
        /*0050*/ 	.short	0x0001
        /*0052*/ 	.short	0x0008
        /*0054*/ 	.byte	0x00, 0xf4, 0x21, 0x00


	//----- nvinfo : EIATTR_KPARAM_INFO
	.align		4
.L_18:
        /*0058*/ 	.byte	0x04, 0x17
        /*005a*/ 	.short	(.L_20 - .L_19)
.L_19:
        /*005c*/ 	.word	0x00000000
        /*0060*/ 	.short	0x0000
        /*0062*/ 	.short	0x0000
        /*0064*/ 	.byte	0x00, 0xf4, 0x21, 0x00


	//----- nvinfo : EIATTR_MAXREG_COUNT
	.align		4
.L_20:
        /*0068*/ 	.byte	0x03, 0x1b
        /*006a*/ 	.short	0x00ff


	//----- nvinfo : EIATTR_EXIT_INSTR_OFFSETS
	.align		4
        /*006c*/ 	.byte	0x04, 0x1c
        /*006e*/ 	.short	(.L_22 - .L_21)


	//   ....[0]....
.L_21:
        /*0070*/ 	.word	0x00000510


	//----- nvinfo : EIATTR_REQNTID
	.align		4
.L_22:
        /*0074*/ 	.byte	0x04, 0x10
        /*0076*/ 	.short	(.L_24 - .L_23)
.L_23:
        /*0078*/ 	.word	0x00000080
        /*007c*/ 	.word	0x00000001
        /*0080*/ 	.word	0x00000001
.L_24:


//--------------------- .nv.callgraph             --------------------------
	.section	.nv.callgraph,"",@"SHT_CUDA_CALLGRAPH"
	.align	4
	.sectionentsize	8
	.align		4
        /*0000*/ 	.word	0x00000000
	.align		4
        /*0004*/ 	.word	0xffffffff
	.align		4
        /*0008*/ 	.word	0x00000000
	.align		4
        /*000c*/ 	.word	0xfffffffe
	.align		4
        /*0010*/ 	.word	0x00000000
	.align		4
        /*0014*/ 	.word	0xfffffffd
	.align		4
        /*0018*/ 	.word	0x00000000
	.align		4
        /*001c*/ 	.word	0xfffffffc


//--------------------- .nv.rel.action            --------------------------
	.section	.nv.rel.action,"",@"SHT_CUDA_RELOCINFO"
	.align	8
	.sectionentsize	8
        /*0000*/ 	.byte	0x73, 0x00, 0x00, 0x00, 0x00, 0x00, 0x00, 0x00, 0x00, 0x00, 0x00, 0x11, 0x25, 0x00, 0x05, 0x36


//--------------------- .nv.constant4             --------------------------
	.section	.nv.constant4,"a",@progbits
	.align	8
	.align		8
.nv.constant4:
        /*0000*/ 	.dword	_$_str


//--------------------- .nv.constant0.triton_poi_fused__unsafe_view_split_transpose_view_43 --------------------------
	.section	.nv.constant0.triton_poi_fused__unsafe_view_split_transpose_view_43,"a",@progbits
	.sectionflags	@""
	.align	4
.nv.constant0.triton_poi_fused__unsafe_view_split_transpose_view_43:
	.zero		392


//--------------------- .text.triton_poi_fused__unsafe_view_split_transpose_view_43 --------------------------
	.section	.text.triton_poi_fused__unsafe_view_split_transpose_view_43,"ax",@progbits
	.sectioninfo	@"SHI_REGISTERS=22"
	.align	128
        .global         triton_poi_fused__unsafe_view_split_transpose_view_43
        .type           triton_poi_fused__unsafe_view_split_transpose_view_43,@function
        .size           triton_poi_fused__unsafe_view_split_transpose_view_43,(.L_x_1 - triton_poi_fused__unsafe_view_split_transpose_view_43)
        .other          triton_poi_fused__unsafe_view_split_transpose_view_43,@"STO_CUDA_ENTRY STV_DEFAULT"
triton_poi_fused__unsafe_view_split_transpose_view_43:
.text.triton_poi_fused__unsafe_view_split_transpose_view_43:
[----:B------:R-:W-:Y:S02]  /*0000*/  MOV R1, c[0x0][0x28] ;  /* 0x00000a0000017a02 */ /* 0x000fe40000000f00 */
[----:B------:R-:W0:Y:S01]  /*0010*/  S2R R0, SR_TID.X ;  /* 0x0000000000007919 */ /* 0x000e220000002100 */
[----:B------:R-:W-:-:S03]  /*0020*/  ULDC.64 UR4, c[0x0][0x118] ;  /* 0x0000460000047ab9 */ /* 0x000fc60000000a00 */
[----:B------:R-:W1:Y:S01]  /*0030*/  S2R R5, SR_CTAID.X ;  /* 0x0000000000057919 */ /* 0x000e620000002500 */
[----:B0-----:R-:W-:Y:S02]  /*0040*/  SHF.L.U32 R0, R0, 0x2, RZ ;  /* 0x0000000200007819 */ /* 0x001fe400000006ff */
[----:B-1----:R-:W-:Y:S02]  /*0050*/  SHF.R.S32.HI R3, RZ, 0x15, R5 ;  /* 0x00000015ff037819 */ /* 0x002fe40000011405 */
[----:B------:R-:W-:Y:S02]  /*0060*/  LOP3.LUT R0, R0, 0x1fc, RZ, 0xc0, !PT ;  /* 0x000001fc00007812 */ /* 0x000fe400078ec0ff */
[----:B------:R-:W-:Y:S02]  /*0070*/  SGXT R3, R3, 0x1 ;  /* 0x000000010303781a */ /* 0x000fe40000000200 */
[----:B------:R-:W-:Y:S02]  /*0080*/  LEA R0, R5, R0, 0xa ;  /* 0x0000000005007211 */ /* 0x000fe400078e50ff */
[----:B------:R-:W-:-:S02]  /*0090*/  MOV R5, 0x4 ;  /* 0x0000000400057802 */ /* 0x000fc40000000f00 */
[----:B------:R-:W-:-:S04]  /*00a0*/  LEA.HI R3, R3, R0, RZ, 0x6 ;  /* 0x0000000003037211 */ /* 0x000fc800078f30ff */
[----:B------:R-:W-:Y:S02]  /*00b0*/  SHF.R.S32.HI R16, RZ, 0x6, R3 ;  /* 0x00000006ff107819 */ /* 0x000fe40000011403 */
[----:B------:R-:W-:-:S03]  /*00c0*/  IADD3 R3, R3, 0x200, RZ ;  /* 0x0000020003037810 */ /* 0x000fc60007ffe0ff */
[----:B------:R-:W-:Y:S01]  /*00d0*/  IMAD.WIDE R12, R16, R5, c[0x0][0x168] ;  /* 0x00005a00100c7625 */ /* 0x000fe200078e0205 */
[----:B------:R-:W-:-:S05]  /*00e0*/  SHF.R.S32.HI R3, RZ, 0x6, R3 ;  /* 0x00000006ff037819 */ /* 0x000fca0000011403 */
[----:B------:R-:W2:Y:S01]  /*00f0*/  LDG.E.EL R12, [R12.64] ;  /* 0x000000040c0c7981 */ /* 0x000ea2000c2e1900 */
[----:B------:R-:W-:-:S06]  /*0100*/  IMAD.WIDE R14, R3, R5, c[0x0][0x168] ;  /* 0x00005a00030e7625 */ /* 0x000fcc00078e0205 */
[----:B------:R-:W3:Y:S01]  /*0110*/  LDG.E.EL R14, [R14.64] ;  /* 0x000000040e0e7981 */ /* 0x000ee2000c2e1900 */
[----:B------:R-:W-:-:S04]  /*0120*/  IMAD.WIDE R16, R16, R5, c[0x0][0x170] ;  /* 0x00005c0010107625 */ /* 0x000fc800078e0205 */
[-C--:B------:R-:W-:Y:S02]  /*0130*/  IMAD.WIDE R18, R3, R5.reuse, c[0x0][0x170] ;  /* 0x00005c0003127625 */ /* 0x080fe400078e0205 */
[----:B------:R-:W4:Y:S04]  /*0140*/  LDG.E.EL R16, [R16.64] ;  /* 0x0000000410107981 */ /* 0x000f28000c2e1900 */
[----:B------:R-:W5:Y:S01]  /*0150*/  LDG.E.EL R18, [R18.64] ;  /* 0x0000000412127981 */ /* 0x000f62000c2e1900 */
[----:B------:R-:W-:-:S05]  /*0160*/  IMAD.WIDE R2, R0, R5, c[0x0][0x160] ;  /* 0x0000580000027625 */ /* 0x000fca00078e0205 */
[----:B------:R-:W4:Y:S04]  /*0170*/  LDG.E.128 R8, [R2.64] ;  /* 0x0000000402087981 */ /* 0x000f28000c1e1d00 */
[----:B------:R-:W5:Y:S01]  /*0180*/  LDG.E.128 R4, [R2.64+0x800] ;  /* 0x0008000402047981 */ /* 0x000f62000c1e1d00 */
[C---:B--2---:R-:W-:Y:S01]  /*0190*/  FADD R0, R12.reuse, -R12 ;  /* 0x8000000c0c007221 */ /* 0x044fe20000000000 */
[----:B------:R-:W-:-:S04]  /*01a0*/  FSETP.NEU.AND P0, PT, R12, -INF , PT ;  /* 0xff8000000c00780b */ /* 0x000fc80003f0d000 */
[----:B------:R-:W-:Y:S01]  /*01b0*/  FSEL R12, R0, RZ, P0 ;  /* 0x000000ff000c7208 */ /* 0x000fe20000000000 */
[C---:B---3--:R-:W-:Y:S01]  /*01c0*/  FADD R0, R14.reuse, -R14 ;  /* 0x8000000e0e007221 */ /* 0x048fe20000000000 */
[----:B------:R-:W-:Y:S02]  /*01d0*/  FSETP.NEU.AND P2, PT, R14, -INF , PT ;  /* 0xff8000000e00780b */ /* 0x000fe40003f4d000 */
[----:B------:R-:W4:Y:S02]  /*01e0*/  MUFU.EX2 R13, R12 ;  /* 0x0000000c000d7308 */ /* 0x000f240000000800 */
[----:B------:R-:W-:-:S06]  /*01f0*/  FSEL R0, R0, RZ, P2 ;  /* 0x000000ff00007208 */ /* 0x000fcc0001000000 */
[----:B------:R-:W5:Y:S01]  /*0200*/  MUFU.EX2 R15, R0 ;  /* 0x00000000000f7308 */ /* 0x000f620000000800 */
[-C--:B----4-:R-:W-:Y:S01]  /*0210*/  FMUL R16, R16, R13.reuse ;  /* 0x0000000d10107220 */ /* 0x090fe20000400000 */
[-C--:B------:R-:W-:Y:S01]  /*0220*/  FMUL R8, R8, R13.reuse ;  /* 0x0000000d08087220 */ /* 0x080fe20000400000 */
[-C--:B------:R-:W-:Y:S01]  /*0230*/  FMUL R9, R9, R13.reuse ;  /* 0x0000000d09097220 */ /* 0x080fe20000400000 */
[-C--:B------:R-:W-:Y:S01]  /*0240*/  FMUL R10, R10, R13.reuse ;  /* 0x0000000d0a0a7220 */ /* 0x080fe20000400000 */
[----:B------:R-:W-:Y:S01]  /*0250*/  FMUL R11, R11, R13 ;  /* 0x0000000d0b0b7220 */ /* 0x000fe20000400000 */
[----:B------:R-:W-:Y:S01]  /*0260*/  FSEL R16, R16, 1, P0 ;  /* 0x3f80000010107808 */ /* 0x000fe20000000000 */
[----:B-----5:R-:W-:-:S03]  /*0270*/  FMUL R18, R18, R15 ;  /* 0x0000000f12127220 */ /* 0x020fc60000400000 */
[----:B------:R-:W-:Y:S01]  /*0280*/  FSETP.GT.AND P1, PT, |R16|, 8.50705917302346158658e+37, PT ;  /* 0x7e8000001000780b */ /* 0x000fe20003f24200 */
[-C--:B------:R-:W-:Y:S01]  /*0290*/  FMUL R0, R4, R15.reuse ;  /* 0x0000000f04007220 */ /* 0x080fe20000400000 */
[----:B------:R-:W-:Y:S01]  /*02a0*/  FSETP.GEU.AND P0, PT, |R16|, 1.175494350822287508e-38, PT ;  /* 0x008000001000780b */ /* 0x000fe20003f0e200 */
[-C--:B------:R-:W-:Y:S01]  /*02b0*/  FMUL R12, R5, R15.reuse ;  /* 0x0000000f050c7220 */ /* 0x080fe20000400000 */
[----:B------:R-:W-:Y:S01]  /*02c0*/  FSEL R18, R18, 1, P2 ;  /* 0x3f80000012127808 */ /* 0x000fe20001000000 */
[-C--:B------:R-:W-:Y:S01]  /*02d0*/  FMUL R13, R6, R15.reuse ;  /* 0x0000000f060d7220 */ /* 0x080fe20000400000 */
[----:B------:R-:W-:Y:S02]  /*02e0*/  FMUL R15, R7, R15 ;  /* 0x0000000f070f7220 */ /* 0x000fe40000400000 */
[C---:B------:R-:W-:Y:S02]  /*02f0*/  FSETP.GT.AND P2, PT, |R18|.reuse, 8.50705917302346158658e+37, PT ;  /* 0x7e8000001200780b */ /* 0x040fe40003f44200 */
[----:B------:R-:W-:-:S03]  /*0300*/  FSETP.GEU.AND P3, PT, |R18|, 1.175494350822287508e-38, PT ;  /* 0x008000001200780b */ /* 0x000fc60003f6e200 */
[----:B------:R-:W-:Y:S01]  /*0310*/  @P1 FMUL R16, R16, 0.25 ;  /* 0x3e80000010101820 */ /* 0x000fe20000400000 */
[----:B------:R-:W-:Y:S01]  /*0320*/  @P1 FMUL R8, R8, 0.25 ;  /* 0x3e80000008081820 */ /* 0x000fe20000400000 */
[----:B------:R-:W-:Y:S01]  /*0330*/  @P1 FMUL R9, R9, 0.25 ;  /* 0x3e80000009091820 */ /* 0x000fe20000400000 */
[----:B------:R-:W-:Y:S01]  /*0340*/  @P1 FMUL R10, R10, 0.25 ;  /* 0x3e8000000a0a1820 */ /* 0x000fe20000400000 */
[----:B------:R-:W-:Y:S01]  /*0350*/  @!P0 FMUL R16, R16, 16777216 ;  /* 0x4b80000010108820 */ /* 0x000fe20000400000 */
[----:B------:R-:W-:Y:S01]  /*0360*/  @P1 FMUL R11, R11, 0.25 ;  /* 0x3e8000000b0b1820 */ /* 0x000fe20000400000 */
[----:B------:R-:W-:Y:S01]  /*0370*/  @!P0 FMUL R8, R8, 16777216 ;  /* 0x4b80000008088820 */ /* 0x000fe20000400000 */
[----:B------:R-:W-:Y:S01]  /*0380*/  @!P0 FMUL R9, R9, 16777216 ;  /* 0x4b80000009098820 */ /* 0x000fe20000400000 */
[----:B------:R-:W-:Y:S01]  /*0390*/  @P2 FMUL R18, R18, 0.25 ;  /* 0x3e80000012122820 */ /* 0x000fe20000400000 */
[----:B------:R-:W-:Y:S01]  /*03a0*/  @P2 FMUL R0, R0, 0.25 ;  /* 0x3e80000000002820 */ /* 0x000fe20000400000 */
[----:B------:R-:W0:Y:S01]  /*03b0*/  MUFU.RCP R16, R16 ;  /* 0x0000001000107308 */ /* 0x000e220000001000 */
[----:B------:R-:W-:Y:S01]  /*03c0*/  @P2 FMUL R12, R12, 0.25 ;  /* 0x3e8000000c0c2820 */ /* 0x000fe20000400000 */
[----:B------:R-:W-:Y:S01]  /*03d0*/  @!P3 FMUL R18, R18, 16777216 ;  /* 0x4b8000001212b820 */ /* 0x000fe20000400000 */
[----:B------:R-:W-:Y:S01]  /*03e0*/  @P2 FMUL R13, R13, 0.25 ;  /* 0x3e8000000d0d2820 */ /* 0x000fe20000400000 */
[----:B------:R-:W-:Y:S01]  /*03f0*/  @P2 FMUL R15, R15, 0.25 ;  /* 0x3e8000000f0f2820 */ /* 0x000fe20000400000 */
[----:B------:R-:W-:Y:S01]  /*0400*/  @!P0 FMUL R10, R10, 16777216 ;  /* 0x4b8000000a0a8820 */ /* 0x000fe20000400000 */
[----:B------:R-:W-:Y:S01]  /*0410*/  @!P0 FMUL R11, R11, 16777216 ;  /* 0x4b8000000b0b8820 */ /* 0x000fe20000400000 */
[----:B------:R-:W-:Y:S01]  /*0420*/  @!P3 FMUL R0, R0, 16777216 ;  /* 0x4b8000000000b820 */ /* 0x000fe20000400000 */
[----:B------:R-:W1:Y:S01]  /*0430*/  MUFU.RCP R18, R18 ;  /* 0x0000001200127308 */ /* 0x000e620000001000 */
[----:B------:R-:W-:Y:S01]  /*0440*/  @!P3 FMUL R12, R12, 16777216 ;  /* 0x4b8000000c0cb820 */ /* 0x000fe20000400000 */
[----:B------:R-:W-:Y:S01]  /*0450*/  @!P3 FMUL R13, R13, 16777216 ;  /* 0x4b8000000d0db820 */ /* 0x000fe20000400000 */
[----:B------:R-:W-:Y:S01]  /*0460*/  @!P3 FMUL R15, R15, 16777216 ;  /* 0x4b8000000f0fb820 */ /* 0x000fe20000400000 */
[C---:B0-----:R-:W-:Y:S01]  /*0470*/  FMUL R4, R16.reuse, R8 ;  /* 0x0000000810047220 */ /* 0x041fe20000400000 */
[C---:B------:R-:W-:Y:S01]  /*0480*/  FMUL R5, R16.reuse, R9 ;  /* 0x0000000910057220 */ /* 0x040fe20000400000 */
[C---:B------:R-:W-:Y:S01]  /*0490*/  FMUL R6, R16.reuse, R10 ;  /* 0x0000000a10067220 */ /* 0x040fe20000400000 */
[----:B------:R-:W-:Y:S01]  /*04a0*/  FMUL R7, R16, R11 ;  /* 0x0000000b10077220 */ /* 0x000fe20000400000 */
[C---:B-1----:R-:W-:Y:S01]  /*04b0*/  FMUL R8, R18.reuse, R0 ;  /* 0x0000000012087220 */ /* 0x042fe20000400000 */
[C---:B------:R-:W-:Y:S01]  /*04c0*/  FMUL R9, R18.reuse, R12 ;  /* 0x0000000c12097220 */ /* 0x040fe20000400000 */
[C---:B------:R-:W-:Y:S01]  /*04d0*/  FMUL R10, R18.reuse, R13 ;  /* 0x0000000d120a7220 */ /* 0x040fe20000400000 */
[----:B------:R-:W-:Y:S01]  /*04e0*/  FMUL R11, R18, R15 ;  /* 0x0000000f120b7220 */ /* 0x000fe20000400000 */
[----:B------:R-:W-:Y:S04]  /*04f0*/  STG.E.128 [R2.64], R4 ;  /* 0x0000000402007986 */ /* 0x000fe8000c101d04 */
[----:B------:R-:W-:Y:S01]  /*0500*/  STG.E.128 [R2.64+0x800], R8 ;  /* 0x0008000802007986 */ /* 0x000fe2000c101d04 */
[----:B------:R-:W-:Y:S05]  /*0510*/  EXIT ;  /* 0x000000000000794d */ /* 0x000fea0003800000 */
.L_x_0:
[----:B------:R-:W-:-:S00]  /*0520*/  BRA `(.L_x_0) ;  /* 0xfffffff000007947 */ /* 0x000fc0000383ffff */
[----:B------:R-:W-:-:S00]  /*0530*/  NOP ;  /* 0x0000000000007918 */ /* 0x000fc00000000000 */
        /* <DEDUP_REMOVED lines=12> */
.L_x_1:


//--------------------- .nv.global.init           --------------------------
	.section	.nv.global.init,"aw",@progbits
.nv.global.init:
	.type		_$_str,@object
	.size		_$_str,(.L_0 - _$_str)
_$_str:
        /*0000*/ 	.byte	0x5f, 0x5f, 0x43, 0x55, 0x44, 0x41, 0x5f, 0x46, 0x54, 0x5a, 0x00
.L_0:
